//
// Generated by NVIDIA NVVM Compiler
//
// Compiler Build ID: CL-36424714
// Cuda compilation tools, release 13.0, V13.0.88
// Based on NVVM 20.0.0
//

.version 9.0
.target sm_100
.address_size 64

	// .globl	_Z4joinPiS_iii
.extern .func  (.param .b32 func_retval0) vprintf
(
	.param .b64 vprintf_param_0,
	.param .b64 vprintf_param_1
)
;
.global .align 4 .b8 precalc_xorwow_matrix[102400];
.global .align 4 .b8 precalc_xorwow_offset_matrix[102400];
.global .align 4 .b8 mrg32k3aM1[2304];
.global .align 4 .b8 mrg32k3aM2[2304];
.global .align 4 .b8 mrg32k3aM1SubSeq[2016];
.global .align 4 .b8 mrg32k3aM2SubSeq[2016];
.global .align 4 .b8 mrg32k3aM1Seq[2304];
.global .align 4 .b8 mrg32k3aM2Seq[2304];
.const .align 8 .b8 __cr_lgamma_table[72];
.global .align 8 .b8 table[800000];
.global .align 1 .b8 $str[2] = {10};
.global .align 1 .b8 $str$1[19] = {99, 104, 97, 105, 110, 32, 119, 97, 115, 32, 116, 111, 111, 32, 108, 111, 110, 103};

.visible .entry _Z4joinPiS_iii(
	.param .u64 .ptr .align 1 _Z4joinPiS_iii_param_0,
	.param .u64 .ptr .align 1 _Z4joinPiS_iii_param_1,
	.param .u32 _Z4joinPiS_iii_param_2,
	.param .u32 _Z4joinPiS_iii_param_3,
	.param .u32 _Z4joinPiS_iii_param_4
)
{
	.reg .pred 	%p<3>;
	.reg .b32 	%r<32>;
	.reg .b64 	%rd<26>;

	ld.param.u64 	%rd6, [_Z4joinPiS_iii_param_0];
	ld.param.u64 	%rd5, [_Z4joinPiS_iii_param_1];
	ld.param.u32 	%r3, [_Z4joinPiS_iii_param_2];
	ld.param.u32 	%r4, [_Z4joinPiS_iii_param_3];
	cvta.to.global.u64 	%rd7, %rd6;
	mov.u32 	%r5, %ctaid.x;
	mov.u32 	%r6, %ntid.x;
	mov.u32 	%r7, %tid.x;
	mad.lo.s32 	%r1, %r5, %r6, %r7;
	mul.lo.s32 	%r8, %r4, %r1;
	mul.wide.s32 	%rd8, %r8, 4;
	add.s64 	%rd9, %rd7, %rd8;
	ld.global.u32 	%r9, [%rd9];
	cvt.s64.s32 	%rd1, %r9;
	ld.global.u32 	%r2, [%rd9+4];
	mad.lo.s32 	%r10, %r9, 5, 2;
	mul.hi.u32 	%r11, %r10, 431205725;
	shr.u32 	%r12, %r11, 25;
	mul.lo.s32 	%r13, %r12, 334214459;
	sub.s32 	%r14, %r10, %r13;
	mul.hi.u32 	%r15, %r14, 351843721;
	shr.u32 	%r16, %r15, 13;
	mul.lo.s32 	%r17, %r16, 100000;
	sub.s32 	%r18, %r14, %r17;
	mul.wide.u32 	%rd10, %r18, 8;
	mov.u64 	%rd11, table;
	add.s64 	%rd12, %rd11, %rd10;
	ld.global.u64 	%rd25, [%rd12];
	shr.u64 	%rd13, %rd25, 32;
	setp.eq.s64 	%p1, %rd13, %rd1;
	@%p1 bra 	$L__BB0_3;
	cvt.u32.u64 	%r19, %rd1;
	mad.lo.s32 	%r20, %r19, 13, 7;
	mul.hi.u32 	%r21, %r20, 431205725;
	shr.u32 	%r22, %r21, 25;
	mul.lo.s32 	%r23, %r22, 334214459;
	sub.s32 	%r24, %r20, %r23;
	mul.hi.u32 	%r25, %r24, 351843721;
	shr.u32 	%r26, %r25, 13;
	mul.lo.s32 	%r27, %r26, 100000;
	sub.s32 	%r28, %r24, %r27;
	mul.wide.u32 	%rd14, %r28, 8;
	add.s64 	%rd16, %rd11, %rd14;
	ld.global.u64 	%rd25, [%rd16];
	shr.u64 	%rd17, %rd25, 32;
	setp.eq.s64 	%p2, %rd17, %rd1;
	@%p2 bra 	$L__BB0_3;
	mov.u64 	%rd19, $str;
	cvta.global.u64 	%rd20, %rd19;
	{ // callseq 0, 0
	.param .b64 param0;
	st.param.b64 	[param0], %rd20;
	.param .b64 param1;
	st.param.b64 	[param1], 0;
	.param .b32 retval0;
	call.uni (retval0), 
	vprintf, 
	(
	param0, 
	param1
	);
	ld.param.b32 	%r29, [retval0];
	} // callseq 0
	mov.b64 	%rd25, -100;
$L__BB0_3:
	cvta.to.global.u64 	%rd21, %rd5;
	shr.u64 	%rd22, %rd25, 32;
	mul.lo.s32 	%r31, %r3, %r1;
	mul.wide.s32 	%rd23, %r31, 4;
	add.s64 	%rd24, %rd21, %rd23;
	st.global.u32 	[%rd24], %rd22;
	st.global.u32 	[%rd24+4], %rd25;
	st.global.u32 	[%rd24+8], %r2;
	ret;

}
	// .globl	_Z4hashPiii
.visible .entry _Z4hashPiii(
	.param .u64 .ptr .align 1 _Z4hashPiii_param_0,
	.param .u32 _Z4hashPiii_param_1,
	.param .u32 _Z4hashPiii_param_2
)
{
	.reg .pred 	%p<29>;
	.reg .b32 	%r<210>;
	.reg .b64 	%rd<53>;

	ld.param.u64 	%rd10, [_Z4hashPiii_param_0];
	ld.param.u32 	%r10, [_Z4hashPiii_param_1];
	cvta.to.global.u64 	%rd11, %rd10;
	mov.u32 	%r11, %ctaid.x;
	mov.u32 	%r12, %ntid.x;
	mov.u32 	%r13, %tid.x;
	mad.lo.s32 	%r14, %r11, %r12, %r13;
	mul.lo.s32 	%r15, %r10, %r14;
	mul.wide.s32 	%rd12, %r15, 4;
	add.s64 	%rd13, %rd11, %rd12;
	ld.global.u32 	%r16, [%rd13];
	cvt.u64.u32 	%rd14, %r16;
	ld.global.s32 	%rd15, [%rd13+4];
	shl.b64 	%rd16, %rd14, 32;
	add.s64 	%rd17, %rd16, %rd15;
	mov.u64 	%rd18, $str;
	cvta.global.u64 	%rd19, %rd18;
	{ // callseq 1, 0
	.param .b64 param0;
	st.param.b64 	[param0], %rd19;
	.param .b64 param1;
	st.param.b64 	[param1], 0;
	.param .b32 retval0;
	call.uni (retval0), 
	vprintf, 
	(
	param0, 
	param1
	);
	ld.param.b32 	%r17, [retval0];
	} // callseq 1
	mad.lo.s32 	%r19, %r16, 5, 2;
	mul.hi.u32 	%r20, %r19, 431205725;
	shr.u32 	%r21, %r20, 25;
	mul.lo.s32 	%r22, %r21, 334214459;
	sub.s32 	%r23, %r19, %r22;
	mul.hi.u32 	%r24, %r23, 351843721;
	shr.u32 	%r25, %r24, 13;
	mul.lo.s32 	%r26, %r25, 100000;
	sub.s32 	%r1, %r23, %r26;
	mul.wide.u32 	%rd20, %r1, 8;
	mov.u64 	%rd21, table;
	add.s64 	%rd22, %rd21, %rd20;
	atom.global.exch.b64 	%rd1, [%rd22], %rd17;
	setp.lt.u64 	%p1, %rd1, 4294967296;
	@%p1 bra 	$L__BB1_11;
	{ .reg .b32 tmp; mov.b64 {tmp, %r27}, %rd1; }
	mad.lo.s32 	%r28, %r27, 5, 2;
	mul.hi.u32 	%r29, %r28, 431205725;
	shr.u32 	%r30, %r29, 25;
	mul.lo.s32 	%r31, %r30, 334214459;
	sub.s32 	%r32, %r28, %r31;
	mul.hi.u32 	%r33, %r32, 351843721;
	shr.u32 	%r34, %r33, 13;
	mul.lo.s32 	%r35, %r34, 100000;
	sub.s32 	%r36, %r32, %r35;
	mad.lo.s32 	%r37, %r27, 13, 7;
	mul.hi.u32 	%r38, %r37, 431205725;
	shr.u32 	%r39, %r38, 25;
	mul.lo.s32 	%r40, %r39, 334214459;
	sub.s32 	%r41, %r37, %r40;
	mul.hi.u32 	%r42, %r41, 351843721;
	shr.u32 	%r43, %r42, 13;
	mul.lo.s32 	%r44, %r43, 100000;
	sub.s32 	%r45, %r41, %r44;
	setp.eq.s32 	%p2, %r1, %r36;
	setp.eq.s32 	%p3, %r1, %r45;
	selp.b32 	%r46, %r36, %r1, %p3;
	selp.b32 	%r2, %r45, %r46, %p2;
	mul.wide.u32 	%rd23, %r2, 8;
	add.s64 	%rd25, %rd21, %rd23;
	atom.global.exch.b64 	%rd2, [%rd25], %rd1;
	setp.lt.u64 	%p4, %rd2, 4294967296;
	@%p4 bra 	$L__BB1_11;
	{ .reg .b32 tmp; mov.b64 {tmp, %r47}, %rd2; }
	mad.lo.s32 	%r48, %r47, 5, 2;
	mul.hi.u32 	%r49, %r48, 431205725;
	shr.u32 	%r50, %r49, 25;
	mul.lo.s32 	%r51, %r50, 334214459;
	sub.s32 	%r52, %r48, %r51;
	mul.hi.u32 	%r53, %r52, 351843721;
	shr.u32 	%r54, %r53, 13;
	mul.lo.s32 	%r55, %r54, 100000;
	sub.s32 	%r56, %r52, %r55;
	mad.lo.s32 	%r57, %r47, 13, 7;
	mul.hi.u32 	%r58, %r57, 431205725;
	shr.u32 	%r59, %r58, 25;
	mul.lo.s32 	%r60, %r59, 334214459;
	sub.s32 	%r61, %r57, %r60;
	mul.hi.u32 	%r62, %r61, 351843721;
	shr.u32 	%r63, %r62, 13;
	mul.lo.s32 	%r64, %r63, 100000;
	sub.s32 	%r65, %r61, %r64;
	setp.eq.s32 	%p5, %r2, %r56;
	setp.eq.s32 	%p6, %r2, %r65;
	selp.b32 	%r66, %r56, %r2, %p6;
	selp.b32 	%r3, %r65, %r66, %p5;
	mul.wide.u32 	%rd26, %r3, 8;
	add.s64 	%rd28, %rd21, %rd26;
	atom.global.exch.b64 	%rd3, [%rd28], %rd2;
	setp.lt.u64 	%p7, %rd3, 4294967296;
	@%p7 bra 	$L__BB1_11;
	{ .reg .b32 tmp; mov.b64 {tmp, %r67}, %rd3; }
	mad.lo.s32 	%r68, %r67, 5, 2;
	mul.hi.u32 	%r69, %r68, 431205725;
	shr.u32 	%r70, %r69, 25;
	mul.lo.s32 	%r71, %r70, 334214459;
	sub.s32 	%r72, %r68, %r71;
	mul.hi.u32 	%r73, %r72, 351843721;
	shr.u32 	%r74, %r73, 13;
	mul.lo.s32 	%r75, %r74, 100000;
	sub.s32 	%r76, %r72, %r75;
	mad.lo.s32 	%r77, %r67, 13, 7;
	mul.hi.u32 	%r78, %r77, 431205725;
	shr.u32 	%r79, %r78, 25;
	mul.lo.s32 	%r80, %r79, 334214459;
	sub.s32 	%r81, %r77, %r80;
	mul.hi.u32 	%r82, %r81, 351843721;
	shr.u32 	%r83, %r82, 13;
	mul.lo.s32 	%r84, %r83, 100000;
	sub.s32 	%r85, %r81, %r84;
	setp.eq.s32 	%p8, %r3, %r76;
	setp.eq.s32 	%p9, %r3, %r85;
	selp.b32 	%r86, %r76, %r3, %p9;
	selp.b32 	%r4, %r85, %r86, %p8;
	mul.wide.u32 	%rd29, %r4, 8;
	add.s64 	%rd31, %rd21, %rd29;
	atom.global.exch.b64 	%rd4, [%rd31], %rd3;
	setp.lt.u64 	%p10, %rd4, 4294967296;
	@%p10 bra 	$L__BB1_11;
	{ .reg .b32 tmp; mov.b64 {tmp, %r87}, %rd4; }
	mad.lo.s32 	%r88, %r87, 5, 2;
	mul.hi.u32 	%r89, %r88, 431205725;
	shr.u32 	%r90, %r89, 25;
	mul.lo.s32 	%r91, %r90, 334214459;
	sub.s32 	%r92, %r88, %r91;
	mul.hi.u32 	%r93, %r92, 351843721;
	shr.u32 	%r94, %r93, 13;
	mul.lo.s32 	%r95, %r94, 100000;
	sub.s32 	%r96, %r92, %r95;
	mad.lo.s32 	%r97, %r87, 13, 7;
	mul.hi.u32 	%r98, %r97, 431205725;
	shr.u32 	%r99, %r98, 25;
	mul.lo.s32 	%r100, %r99, 334214459;
	sub.s32 	%r101, %r97, %r100;
	mul.hi.u32 	%r102, %r101, 351843721;
	shr.u32 	%r103, %r102, 13;
	mul.lo.s32 	%r104, %r103, 100000;
	sub.s32 	%r105, %r101, %r104;
	setp.eq.s32 	%p11, %r4, %r96;
	setp.eq.s32 	%p12, %r4, %r105;
	selp.b32 	%r106, %r96, %r4, %p12;
	selp.b32 	%r5, %r105, %r106, %p11;
	mul.wide.u32 	%rd32, %r5, 8;
	add.s64 	%rd34, %rd21, %rd32;
	atom.global.exch.b64 	%rd5, [%rd34], %rd4;
	setp.lt.u64 	%p13, %rd5, 4294967296;
	@%p13 bra 	$L__BB1_11;
	{ .reg .b32 tmp; mov.b64 {tmp, %r107}, %rd5; }
	mad.lo.s32 	%r108, %r107, 5, 2;
	mul.hi.u32 	%r109, %r108, 431205725;
	shr.u32 	%r110, %r109, 25;
	mul.lo.s32 	%r111, %r110, 334214459;
	sub.s32 	%r112, %r108, %r111;
	mul.hi.u32 	%r113, %r112, 351843721;
	shr.u32 	%r114, %r113, 13;
	mul.lo.s32 	%r115, %r114, 100000;
	sub.s32 	%r116, %r112, %r115;
	mad.lo.s32 	%r117, %r107, 13, 7;
	mul.hi.u32 	%r118, %r117, 431205725;
	shr.u32 	%r119, %r118, 25;
	mul.lo.s32 	%r120, %r119, 334214459;
	sub.s32 	%r121, %r117, %r120;
	mul.hi.u32 	%r122, %r121, 351843721;
	shr.u32 	%r123, %r122, 13;
	mul.lo.s32 	%r124, %r123, 100000;
	sub.s32 	%r125, %r121, %r124;
	setp.eq.s32 	%p14, %r5, %r116;
	setp.eq.s32 	%p15, %r5, %r125;
	selp.b32 	%r126, %r116, %r5, %p15;
	selp.b32 	%r6, %r125, %r126, %p14;
	mul.wide.u32 	%rd35, %r6, 8;
	add.s64 	%rd37, %rd21, %rd35;
	atom.global.exch.b64 	%rd6, [%rd37], %rd5;
	setp.lt.u64 	%p16, %rd6, 4294967296;
	@%p16 bra 	$L__BB1_11;
	{ .reg .b32 tmp; mov.b64 {tmp, %r127}, %rd6; }
	mad.lo.s32 	%r128, %r127, 5, 2;
	mul.hi.u32 	%r129, %r128, 431205725;
	shr.u32 	%r130, %r129, 25;
	mul.lo.s32 	%r131, %r130, 334214459;
	sub.s32 	%r132, %r128, %r131;
	mul.hi.u32 	%r133, %r132, 351843721;
	shr.u32 	%r134, %r133, 13;
	mul.lo.s32 	%r135, %r134, 100000;
	sub.s32 	%r136, %r132, %r135;
	mad.lo.s32 	%r137, %r127, 13, 7;
	mul.hi.u32 	%r138, %r137, 431205725;
	shr.u32 	%r139, %r138, 25;
	mul.lo.s32 	%r140, %r139, 334214459;
	sub.s32 	%r141, %r137, %r140;
	mul.hi.u32 	%r142, %r141, 351843721;
	shr.u32 	%r143, %r142, 13;
	mul.lo.s32 	%r144, %r143, 100000;
	sub.s32 	%r145, %r141, %r144;
	setp.eq.s32 	%p17, %r6, %r136;
	setp.eq.s32 	%p18, %r6, %r145;
	selp.b32 	%r146, %r136, %r6, %p18;
	selp.b32 	%r7, %r145, %r146, %p17;
	mul.wide.u32 	%rd38, %r7, 8;
	add.s64 	%rd40, %rd21, %rd38;
	atom.global.exch.b64 	%rd7, [%rd40], %rd6;
	setp.lt.u64 	%p19, %rd7, 4294967296;
	@%p19 bra 	$L__BB1_11;
	{ .reg .b32 tmp; mov.b64 {tmp, %r147}, %rd7; }
	mad.lo.s32 	%r148, %r147, 5, 2;
	mul.hi.u32 	%r149, %r148, 431205725;
	shr.u32 	%r150, %r149, 25;
	mul.lo.s32 	%r151, %r150, 334214459;
	sub.s32 	%r152, %r148, %r151;
	mul.hi.u32 	%r153, %r152, 351843721;
	shr.u32 	%r154, %r153, 13;
	mul.lo.s32 	%r155, %r154, 100000;
	sub.s32 	%r156, %r152, %r155;
	mad.lo.s32 	%r157, %r147, 13, 7;
	mul.hi.u32 	%r158, %r157, 431205725;
	shr.u32 	%r159, %r158, 25;
	mul.lo.s32 	%r160, %r159, 334214459;
	sub.s32 	%r161, %r157, %r160;
	mul.hi.u32 	%r162, %r161, 351843721;
	shr.u32 	%r163, %r162, 13;
	mul.lo.s32 	%r164, %r163, 100000;
	sub.s32 	%r165, %r161, %r164;
	setp.eq.s32 	%p20, %r7, %r156;
	setp.eq.s32 	%p21, %r7, %r165;
	selp.b32 	%r166, %r156, %r7, %p21;
	selp.b32 	%r8, %r165, %r166, %p20;
	mul.wide.u32 	%rd41, %r8, 8;
	add.s64 	%rd43, %rd21, %rd41;
	atom.global.exch.b64 	%rd8, [%rd43], %rd7;
	setp.lt.u64 	%p22, %rd8, 4294967296;
	@%p22 bra 	$L__BB1_11;
	{ .reg .b32 tmp; mov.b64 {tmp, %r167}, %rd8; }
	mad.lo.s32 	%r168, %r167, 5, 2;
	mul.hi.u32 	%r169, %r168, 431205725;
	shr.u32 	%r170, %r169, 25;
	mul.lo.s32 	%r171, %r170, 334214459;
	sub.s32 	%r172, %r168, %r171;
	mul.hi.u32 	%r173, %r172, 351843721;
	shr.u32 	%r174, %r173, 13;
	mul.lo.s32 	%r175, %r174, 100000;
	sub.s32 	%r176, %r172, %r175;
	mad.lo.s32 	%r177, %r167, 13, 7;
	mul.hi.u32 	%r178, %r177, 431205725;
	shr.u32 	%r179, %r178, 25;
	mul.lo.s32 	%r180, %r179, 334214459;
	sub.s32 	%r181, %r177, %r180;
	mul.hi.u32 	%r182, %r181, 351843721;
	shr.u32 	%r183, %r182, 13;
	mul.lo.s32 	%r184, %r183, 100000;
	sub.s32 	%r185, %r181, %r184;
	setp.eq.s32 	%p23, %r8, %r176;
	setp.eq.s32 	%p24, %r8, %r185;
	selp.b32 	%r186, %r176, %r8, %p24;
	selp.b32 	%r9, %r185, %r186, %p23;
	mul.wide.u32 	%rd44, %r9, 8;
	add.s64 	%rd46, %rd21, %rd44;
	atom.global.exch.b64 	%rd9, [%rd46], %rd8;
	setp.lt.u64 	%p25, %rd9, 4294967296;
	@%p25 bra 	$L__BB1_11;
	{ .reg .b32 tmp; mov.b64 {tmp, %r187}, %rd9; }
	mad.lo.s32 	%r188, %r187, 5, 2;
	mul.hi.u32 	%r189, %r188, 431205725;
	shr.u32 	%r190, %r189, 25;
	mul.lo.s32 	%r191, %r190, 334214459;
	sub.s32 	%r192, %r188, %r191;
	mul.hi.u32 	%r193, %r192, 351843721;
	shr.u32 	%r194, %r193, 13;
	mul.lo.s32 	%r195, %r194, 100000;
	sub.s32 	%r196, %r192, %r195;
	mad.lo.s32 	%r197, %r187, 13, 7;
	mul.hi.u32 	%r198, %r197, 431205725;
	shr.u32 	%r199, %r198, 25;
	mul.lo.s32 	%r200, %r199, 334214459;
	sub.s32 	%r201, %r197, %r200;
	mul.hi.u32 	%r202, %r201, 351843721;
	shr.u32 	%r203, %r202, 13;
	mul.lo.s32 	%r204, %r203, 100000;
	sub.s32 	%r205, %r201, %r204;
	setp.eq.s32 	%p26, %r9, %r196;
	setp.eq.s32 	%p27, %r9, %r205;
	selp.b32 	%r206, %r196, %r9, %p27;
	selp.b32 	%r207, %r205, %r206, %p26;
	mul.wide.u32 	%rd47, %r207, 8;
	add.s64 	%rd49, %rd21, %rd47;
	atom.global.exch.b64 	%rd50, [%rd49], %rd9;
	setp.lt.u64 	%p28, %rd50, 4294967296;
	@%p28 bra 	$L__BB1_11;
	mov.u64 	%rd51, $str$1;
	cvta.global.u64 	%rd52, %rd51;
	{ // callseq 2, 0
	.param .b64 param0;
	st.param.b64 	[param0], %rd52;
	.param .b64 param1;
	st.param.b64 	[param1], 0;
	.param .b32 retval0;
	call.uni (retval0), 
	vprintf, 
	(
	param0, 
	param1
	);
	ld.param.b32 	%r208, [retval0];
	} // callseq 2
$L__BB1_11:
	ret;

}


// ===== COMPILED SASS (sm_100) =====

	.target	sm_100

	.elftype	@"ET_EXEC"


//--------------------- .note.nv.tkinfo           --------------------------
	.section	.note.nv.tkinfo,"",@"SHT_NOTE"
	.sectionflags	@"SHF_NOTE_NV_TKINFO"
	.tkinfo
        /*0018*/ 	.word	0x00000002
        /*0030*/ 	.string	""
        /*0030*/ 	.string	"ptxas"
        /*0030*/ 	.string	"Cuda compilation tools, release 13.0, V13.0.88"
        /*0030*/ 	.string	"Build cuda_13.0.r13.0/compiler.36424714_0"
        /*0030*/ 	.string	"-arch sm_100 -m 64 "



//--------------------- .note.nv.cuinfo           --------------------------
	.section	.note.nv.cuinfo,"",@"SHT_NOTE"
	.sectionflags	@"SHF_NOTE_NV_CUINFO"
        /*0018*/ 	.short	0x0002
        /*001a*/ 	.short	0x0064
        /*001c*/ 	.short	0x0082
	.zero		2


//--------------------- .nv.info                  --------------------------
	.section	.nv.info,"",@"SHT_CUDA_INFO"
	.align	4


	//----- nvinfo : EIATTR_REGCOUNT
	.align		4
        /*0000*/ 	.byte	0x04, 0x2f
        /*0002*/ 	.short	(.L_13 - .L_12)
	.align		4
.L_12:
        /*0004*/ 	.word	index@(_Z4joinPiS_iii)
        /*0008*/ 	.word	0x00000018


	//----- nvinfo : EIATTR_FRAME_SIZE
	.align		4
.L_13:
        /*000c*/ 	.byte	0x04, 0x11
        /*000e*/ 	.short	(.L_15 - .L_14)
	.align		4
.L_14:
        /*0010*/ 	.word	index@(_Z4joinPiS_iii)
        /*0014*/ 	.word	0x00000000


	//----- nvinfo : EIATTR_REGCOUNT
	.align		4
.L_15:
        /*0018*/ 	.byte	0x04, 0x2f
        /*001a*/ 	.short	(.L_17 - .L_16)
	.align		4
.L_16:
        /*001c*/ 	.word	index@(_Z4hashPiii)
        /*0020*/ 	.word	0x00000018


	//----- nvinfo : EIATTR_FRAME_SIZE
	.align		4
.L_17:
        /*0024*/ 	.byte	0x04, 0x11
        /*0026*/ 	.short	(.L_19 - .L_18)
	.align		4
.L_18:
        /*0028*/ 	.word	index@(_Z4hashPiii)
        /*002c*/ 	.word	0x00000000


	//----- nvinfo : EIATTR_MIN_STACK_SIZE
	.align		4
.L_19:
        /*0030*/ 	.byte	0x04, 0x12
        /*0032*/ 	.short	(.L_21 - .L_20)
	.align		4
.L_20:
        /*0034*/ 	.word	index@(_Z4hashPiii)
        /*0038*/ 	.word	0x00000000


	//----- nvinfo : EIATTR_MIN_STACK_SIZE
	.align		4
.L_21:
        /*003c*/ 	.byte	0x04, 0x12
        /*003e*/ 	.short	(.L_23 - .L_22)
	.align		4
.L_22:
        /*0040*/ 	.word	index@(_Z4joinPiS_iii)
        /*0044*/ 	.word	0x00000000
.L_23:


//--------------------- .nv.compat                --------------------------
	.section	.nv.compat,"",@"SHT_CUDA_COMPAT_INFO"
	.align	4
        /*0000*/ 	.byte	0x02, 0x09, 0x00, 0x00, 0x02, 0x02, 0x01, 0x00, 0x02, 0x05, 0x05, 0x00, 0x03, 0x07, 0x01, 0x01
        /*0010*/ 	.byte	0x02, 0x03, 0x00, 0x00, 0x02, 0x06, 0x01, 0x00, 0x04, 0x0b, 0x08, 0x00, 0x09, 0x00, 0x00, 0x00
        /*0020*/ 	.byte	0x00, 0x00, 0x00, 0x00


//--------------------- .nv.info._Z4hashPiii      --------------------------
	.section	.nv.info._Z4hashPiii,"",@"SHT_CUDA_INFO"
	.sectionflags	@""
	.align	4


	//----- nvinfo : EIATTR_CUDA_API_VERSION
	.align		4
        /*0000*/ 	.byte	0x04, 0x37
        /*0002*/ 	.short	(.L_25 - .L_24)
.L_24:
        /*0004*/ 	.word	0x00000082


	//----- nvinfo : EIATTR_KPARAM_INFO
	.align		4
.L_25:
        /*0008*/ 	.byte	0x04, 0x17
        /*000a*/ 	.short	(.L_27 - .L_26)
.L_26:
        /*000c*/ 	.word	0x00000000
        /*0010*/ 	.short	0x0002
        /*0012*/ 	.short	0x000c
        /*0014*/ 	.byte	0x00, 0xf0, 0x11, 0x00


	//----- nvinfo : EIATTR_KPARAM_INFO
	.align		4
.L_27:
        /*0018*/ 	.byte	0x04, 0x17
        /*001a*/ 	.short	(.L_29 - .L_28)
.L_28:
        /*001c*/ 	.word	0x00000000
        /*0020*/ 	.short	0x0001
        /*0022*/ 	.short	0x0008
        /*0024*/ 	.byte	0x00, 0xf0, 0x11, 0x00


	//----- nvinfo : EIATTR_KPARAM_INFO
	.align		4
.L_29:
        /*0028*/ 	.byte	0x04, 0x17
        /*002a*/ 	.short	(.L_31 - .L_30)
.L_30:
        /*002c*/ 	.word	0x00000000
        /*0030*/ 	.short	0x0000
        /*0032*/ 	.short	0x0000
        /*0034*/ 	.byte	0x00, 0xf5, 0x21, 0x00


	//----- nvinfo : EIATTR_SPARSE_MMA_MASK
	.align		4
.L_31:
        /*0038*/ 	.byte	0x03, 0x50
        /*003a*/ 	.short	0x0000


	//----- nvinfo : EIATTR_MAXREG_COUNT
	.align		4
        /*003c*/ 	.byte	0x03, 0x1b
        /*003e*/ 	.short	0x00ff


	//----- nvinfo : EIATTR_EXTERNS
	.align		4
        /*0040*/ 	.byte	0x04, 0x0f
        /*0042*/ 	.short	(.L_33 - .L_32)


	//   ....[0]....
	.align		4
.L_32:
        /*0044*/ 	.word	index@(vprintf)


	//----- nvinfo : EIATTR_MERCURY_ISA_VERSION
	.align		4
.L_33:
        /*0048*/ 	.byte	0x03, 0x5f
        /*004a*/ 	.short	0x0101


	//----- nvinfo : EIATTR_VRC_CTA_INIT_COUNT
	.align		4
        /*004c*/ 	.byte	0x02, 0x4a
	.zero		1
	.zero		1


	//----- nvinfo : EIATTR_SYSCALL_OFFSETS
	.align		4
        /*0050*/ 	.byte	0x04, 0x46
        /*0052*/ 	.short	(.L_35 - .L_34)


	//   ....[0]....
.L_34:
        /*0054*/ 	.word	0x00000150


	//   ....[1]....
        /*0058*/ 	.word	0x00000f10


	//----- nvinfo : EIATTR_EXIT_INSTR_OFFSETS
	.align		4
.L_35:
        /*005c*/ 	.byte	0x04, 0x1c
        /*005e*/ 	.short	(.L_37 - .L_36)


	//   ....[0]....
.L_36:
        /*0060*/ 	.word	0x00000230


	//   ....[1]....
        /*0064*/ 	.word	0x000003a0


	//   ....[2]....
        /*0068*/ 	.word	0x00000500


	//   ....[3]....
        /*006c*/ 	.word	0x00000660


	//   ....[4]....
        /*0070*/ 	.word	0x000007c0


	//   ....[5]....
        /*0074*/ 	.word	0x00000920


	//   ....[6]....
        /*0078*/ 	.word	0x00000a80


	//   ....[7]....
        /*007c*/ 	.word	0x00000be0


	//   ....[8]....
        /*0080*/ 	.word	0x00000d40


	//   ....[9]....
        /*0084*/ 	.word	0x00000ea0


	//   ....[10]....
        /*0088*/ 	.word	0x00000f20


	//----- nvinfo : EIATTR_CRS_STACK_SIZE
	.align		4
.L_37:
        /*008c*/ 	.byte	0x04, 0x1e
        /*008e*/ 	.short	(.L_39 - .L_38)
.L_38:
        /*0090*/ 	.word	0x00000000


	//----- nvinfo : EIATTR_CBANK_PARAM_SIZE
	.align		4
.L_39:
        /*0094*/ 	.byte	0x03, 0x19
        /*0096*/ 	.short	0x0010


	//----- nvinfo : EIATTR_PARAM_CBANK
	.align		4
        /*0098*/ 	.byte	0x04, 0x0a
        /*009a*/ 	.short	(.L_41 - .L_40)
	.align		4
.L_40:
        /*009c*/ 	.word	index@(.nv.constant0._Z4hashPiii)
        /*00a0*/ 	.short	0x0380
        /*00a2*/ 	.short	0x0010


	//----- nvinfo : EIATTR_SW_WAR
	.align		4
.L_41:
        /*00a4*/ 	.byte	0x04, 0x36
        /*00a6*/ 	.short	(.L_43 - .L_42)
.L_42:
        /*00a8*/ 	.word	0x00000008
.L_43:


//--------------------- .nv.info._Z4joinPiS_iii   --------------------------
	.section	.nv.info._Z4joinPiS_iii,"",@"SHT_CUDA_INFO"
	.sectionflags	@""
	.align	4


	//----- nvinfo : EIATTR_CUDA_API_VERSION
	.align		4
        /*0000*/ 	.byte	0x04, 0x37
        /*0002*/ 	.short	(.L_45 - .L_44)
.L_44:
        /*0004*/ 	.word	0x00000082


	//----- nvinfo : EIATTR_KPARAM_INFO
	.align		4
.L_45:
        /*0008*/ 	.byte	0x04, 0x17
        /*000a*/ 	.short	(.L_47 - .L_46)
.L_46:
        /*000c*/ 	.word	0x00000000
        /*0010*/ 	.short	0x0004
        /*0012*/ 	.short	0x0018
        /*0014*/ 	.byte	0x00, 0xf0, 0x11, 0x00


	//----- nvinfo : EIATTR_KPARAM_INFO
	.align		4
.L_47:
        /*0018*/ 	.byte	0x04, 0x17
        /*001a*/ 	.short	(.L_49 - .L_48)
.L_48:
        /*001c*/ 	.word	0x00000000
        /*0020*/ 	.short	0x0003
        /*0022*/ 	.short	0x0014
        /*0024*/ 	.byte	0x00, 0xf0, 0x11, 0x00


	//----- nvinfo : EIATTR_KPARAM_INFO
	.align		4
.L_49:
        /*0028*/ 	.byte	0x04, 0x17
        /*002a*/ 	.short	(.L_51 - .L_50)
.L_50:
        /*002c*/ 	.word	0x00000000
        /*0030*/ 	.short	0x0002
        /*0032*/ 	.short	0x0010
        /*0034*/ 	.byte	0x00, 0xf0, 0x11, 0x00


	//----- nvinfo : EIATTR_KPARAM_INFO
	.align		4
.L_51:
        /*0038*/ 	.byte	0x04, 0x17
        /*003a*/ 	.short	(.L_53 - .L_52)
.L_52:
        /*003c*/ 	.word	0x00000000
        /*0040*/ 	.short	0x0001
        /*0042*/ 	.short	0x0008
        /*0044*/ 	.byte	0x00, 0xf5, 0x21, 0x00


	//----- nvinfo : EIATTR_KPARAM_INFO
	.align		4
.L_53:
        /*0048*/ 	.byte	0x04, 0x17
        /*004a*/ 	.short	(.L_55 - .L_54)
.L_54:
        /*004c*/ 	.word	0x00000000
        /*0050*/ 	.short	0x0000
        /*0052*/ 	.short	0x0000
        /*0054*/ 	.byte	0x00, 0xf5, 0x21, 0x00


	//----- nvinfo : EIATTR_SPARSE_MMA_MASK
	.align		4
.L_55:
        /*0058*/ 	.byte	0x03, 0x50
        /*005a*/ 	.short	0x0000


	//----- nvinfo : EIATTR_MAXREG_COUNT
	.align		4
        /*005c*/ 	.byte	0x03, 0x1b
        /*005e*/ 	.short	0x00ff


	//----- nvinfo : EIATTR_EXTERNS
	.align		4
        /*0060*/ 	.byte	0x04, 0x0f
        /*0062*/ 	.short	(.L_57 - .L_56)


	//   ....[0]....
	.align		4
.L_56:
        /*0064*/ 	.word	index@(vprintf)


	//----- nvinfo : EIATTR_MERCURY_ISA_VERSION
	.align		4
.L_57:
        /*0068*/ 	.byte	0x03, 0x5f
        /*006a*/ 	.short	0x0101


	//----- nvinfo : EIATTR_VRC_CTA_INIT_COUNT
	.align		4
        /*006c*/ 	.byte	0x02, 0x4a
	.zero		1
	.zero		1


	//----- nvinfo : EIATTR_SYSCALL_OFFSETS
	.align		4
        /*0070*/ 	.byte	0x04, 0x46
        /*0072*/ 	.short	(.L_59 - .L_58)


	//   ....[0]....
.L_58:
        /*0074*/ 	.word	0x00000300


	//----- nvinfo : EIATTR_EXIT_INSTR_OFFSETS
	.align		4
.L_59:
        /*0078*/ 	.byte	0x04, 0x1c
        /*007a*/ 	.short	(.L_61 - .L_60)


	//   ....[0]....
.L_60:
        /*007c*/ 	.word	0x000003b0


	//----- nvinfo : EIATTR_CRS_STACK_SIZE
	.align		4
.L_61:
        /*0080*/ 	.byte	0x04, 0x1e
        /*0082*/ 	.short	(.L_63 - .L_62)
.L_62:
        /*0084*/ 	.word	0x00000000


	//----- nvinfo : EIATTR_CBANK_PARAM_SIZE
	.align		4
.L_63:
        /*0088*/ 	.byte	0x03, 0x19
        /*008a*/ 	.short	0x001c


	//----- nvinfo : EIATTR_PARAM_CBANK
	.align		4
        /*008c*/ 	.byte	0x04, 0x0a
        /*008e*/ 	.short	(.L_65 - .L_64)
	.align		4
.L_64:
        /*0090*/ 	.word	index@(.nv.constant0._Z4joinPiS_iii)
        /*0094*/ 	.short	0x0380
        /*0096*/ 	.short	0x001c


	//----- nvinfo : EIATTR_SW_WAR
	.align		4
.L_65:
        /*0098*/ 	.byte	0x04, 0x36
        /*009a*/ 	.short	(.L_67 - .L_66)
.L_66:
        /*009c*/ 	.word	0x00000008
.L_67:


//--------------------- .nv.callgraph             --------------------------
	.section	.nv.callgraph,"",@"SHT_CUDA_CALLGRAPH"
	.align	4
	.sectionentsize	8
	.align		4
        /*0000*/ 	.word	0x00000000
	.align		4
        /*0004*/ 	.word	0xffffffff
	.align		4
        /*0008*/ 	.word	index@(_Z4hashPiii)
	.align		4
        /*000c*/ 	.word	index@(vprintf)
	.align		4
        /*0010*/ 	.word	index@(_Z4joinPiS_iii)
	.align		4
        /*0014*/ 	.word	index@(vprintf)
	.align		4
        /*0018*/ 	.word	0x00000000
	.align		4
        /*001c*/ 	.word	0xfffffffe
	.align		4
        /*0020*/ 	.word	0x00000000
	.align		4
        /*0024*/ 	.word	0xfffffffd
	.align		4
        /*0028*/ 	.word	0x00000000
	.align		4
        /*002c*/ 	.word	0xfffffffc


//--------------------- .nv.constant4             --------------------------
	.section	.nv.constant4,"a",@progbits
	.align	8
	.align		8
.nv.constant4:
        /*0000*/ 	.dword	vprintf
	.align		8
        /*0008*/ 	.dword	precalc_xorwow_matrix
	.align		8
        /*0010*/ 	.dword	precalc_xorwow_offset_matrix
	.align		8
        /*0018*/ 	.dword	mrg32k3aM1
	.align		8
        /*0020*/ 	.dword	mrg32k3aM2
	.align		8
        /*0028*/ 	.dword	mrg32k3aM1SubSeq
	.align		8
        /*0030*/ 	.dword	mrg32k3aM2SubSeq
	.align		8
        /*0038*/ 	.dword	mrg32k3aM1Seq
	.align		8
        /*0040*/ 	.dword	mrg32k3aM2Seq
	.align		8
        /*0048*/ 	.dword	table
	.align		8
        /*0050*/ 	.dword	$str
	.align		8
        /*0058*/ 	.dword	$str$1


//--------------------- .nv.constant3             --------------------------
	.section	.nv.constant3,"a",@progbits
	.align	8
.nv.constant3:
	.type		__cr_lgamma_table,@object
	.size		__cr_lgamma_table,(.L_8 - __cr_lgamma_table)
__cr_lgamma_table:
        /*0000*/ 	.byte	0x00, 0x00, 0x00, 0x00, 0x00, 0x00, 0x00, 0x00, 0x00, 0x00, 0x00, 0x00, 0x00, 0x00, 0x00, 0x00
        /*0010*/ 	.byte	0xef, 0x39, 0xfa, 0xfe, 0x42, 0x2e, 0xe6, 0x3f, 0x02, 0x20, 0x2a, 0xfa, 0x0b, 0xab, 0xfc, 0x3f
        /*0020*/ 	.byte	0xf9, 0x2c, 0x92, 0x7c, 0xa7, 0x6c, 0x09, 0x40, 0xc9, 0x79, 0x44, 0x3c, 0x64, 0x26, 0x13, 0x40
        /*0030*/ 	.byte	0xca, 0x01, 0xcf, 0x3a, 0x27, 0x51, 0x1a, 0x40, 0x30, 0xcc, 0x2d, 0xf3, 0xe1, 0x0c, 0x21, 0x40
        /*0040*/ 	.byte	0x0d, 0xb7, 0xfc, 0x82, 0x8e, 0x35, 0x25, 0x40
.L_8:


//--------------------- .text._Z4hashPiii         --------------------------
	.section	.text._Z4hashPiii,"ax",@progbits
	.align	128
        .global         _Z4hashPiii
        .type           _Z4hashPiii,@function
        .size           _Z4hashPiii,(.L_x_7 - _Z4hashPiii)
        .other          _Z4hashPiii,@"STO_CUDA_ENTRY STV_DEFAULT"
_Z4hashPiii:
.text._Z4hashPiii:
[----:B------:R-:W0:Y:S01]  /*0000*/  LDC R1, c[0x0][0x37c] ;  /* 0x0000df00ff017b82 */ /* 0x000e220000000800 */
[----:B------:R-:W1:Y:S07]  /*0010*/  S2R R3, SR_TID.X ;  /* 0x0000000000037919 */ /* 0x000e6e0000002100 */
[----:B------:R-:W1:Y:S01]  /*0020*/  S2UR UR4, SR_CTAID.X ;  /* 0x00000000000479c3 */ /* 0x000e620000002500 */
[----:B------:R-:W2:Y:S01]  /*0030*/  LDCU UR5, c[0x0][0x388] ;  /* 0x00007100ff0577ac */ /* 0x000ea20008000800 */
[----:B------:R-:W3:Y:S06]  /*0040*/  LDCU.64 UR36, c[0x0][0x358] ;  /* 0x00006b00ff2477ac */ /* 0x000eec0008000a00 */
[----:B------:R-:W1:Y:S08]  /*0050*/  LDC R0, c[0x0][0x360] ;  /* 0x0000d800ff007b82 */ /* 0x000e700000000800 */
[----:B------:R-:W4:Y:S01]  /*0060*/  LDC.64 R8, c[0x0][0x380] ;  /* 0x0000e000ff087b82 */ /* 0x000f220000000a00 */
[----:B-1----:R-:W-:-:S04]  /*0070*/  IMAD R0, R0, UR4, R3 ;  /* 0x0000000400007c24 */ /* 0x002fc8000f8e0203 */
[----:B--2---:R-:W-:Y:S01]  /*0080*/  IMAD R3, R0, UR5, RZ ;  /* 0x0000000500037c24 */ /* 0x004fe2000f8e02ff */
[----:B------:R-:W-:Y:S01]  /*0090*/  MOV R2, 0x0 ;  /* 0x0000000000027802 */ /* 0x000fe20000000f00 */
[----:B------:R-:W1:Y:S02]  /*00a0*/  LDCU.64 UR4, c[0x4][0x50] ;  /* 0x01000a00ff0477ac */ /* 0x000e640008000a00 */
[----:B----4-:R-:W-:-:S05]  /*00b0*/  IMAD.WIDE R8, R3, 0x4, R8 ;  /* 0x0000000403087825 */ /* 0x010fca00078e0208 */
[----:B---3--:R-:W2:Y:S04]  /*00c0*/  LDG.E R0, desc[UR36][R8.64+0x4] ;  /* 0x0000042408007981 */ /* 0x008ea8000c1e1900 */
[----:B------:R-:W3:Y:S01]  /*00d0*/  LDG.E R19, desc[UR36][R8.64] ;  /* 0x0000002408137981 */ /* 0x000ee2000c1e1900 */
[----:B------:R4:W0:Y:S01]  /*00e0*/  LDC.64 R10, c[0x4][R2] ;  /* 0x01000000020a7b82 */ /* 0x0008220000000a00 */
[----:B------:R-:W-:Y:S02]  /*00f0*/  CS2R R6, SRZ ;  /* 0x0000000000067805 */ /* 0x000fe4000001ff00 */
[----:B-1----:R-:W-:Y:S02]  /*0100*/  MOV R4, UR4 ;  /* 0x0000000400047c02 */ /* 0x002fe40008000f00 */
[----:B------:R-:W-:-:S02]  /*0110*/  MOV R5, UR5 ;  /* 0x0000000500057c02 */ /* 0x000fc40008000f00 */
[----:B--2---:R-:W-:-:S04]  /*0120*/  IADD3 R16, P0, PT, RZ, R0, RZ ;  /* 0x00000000ff107210 */ /* 0x004fc80007f1e0ff */
[----:B0--34-:R-:W-:-:S09]  /*0130*/  LEA.HI.X.SX32 R17, R0, R19, 0x1, P0 ;  /* 0x0000001300117211 */ /* 0x019fd200000f0eff */
[----:B------:R-:W-:-:S07]  /*0140*/  LEPC R20, `(.L_x_0) ;  /* 0x000000001014794e */ /* 0x000fce0000000000 */
[----:B------:R-:W-:Y:S05]  /*0150*/  CALL.ABS.NOINC R10 ;  /* 0x000000000a007343 */ /* 0x000fea0003c00000 */
.L_x_0:
[----:B------:R-:W-:Y:S01]  /*0160*/  HFMA2 R0, -RZ, RZ, 0, 2.98023223876953125e-07 ;  /* 0x00000005ff007431 */ /* 0x000fe200000001ff */
[----:B------:R-:W0:Y:S04]  /*0170*/  LDC.64 R4, c[0x4][0x48] ;  /* 0x01001200ff047b82 */ /* 0x000e280000000a00 */
[----:B------:R-:W-:-:S04]  /*0180*/  IMAD R19, R19, R0, 0x2 ;  /* 0x0000000213137424 */ /* 0x000fc800078e0200 */
[----:B------:R-:W-:-:S05]  /*0190*/  IMAD.HI.U32 R3, R19, 0x19b3ad5d, RZ ;  /* 0x19b3ad5d13037827 */ /* 0x000fca00078e00ff */
[----:B------:R-:W-:-:S05]  /*01a0*/  SHF.R.U32.HI R6, RZ, 0x19, R3 ;  /* 0x00000019ff067819 */ /* 0x000fca0000011603 */
[----:B------:R-:W-:-:S04]  /*01b0*/  IMAD R6, R6, -0x13ebb53b, R19 ;  /* 0xec144ac506067824 */ /* 0x000fc800078e0213 */
[----:B------:R-:W-:-:S05]  /*01c0*/  IMAD.HI.U32 R3, R6, 0x14f8b589, RZ ;  /* 0x14f8b58906037827 */ /* 0x000fca00078e00ff */
[----:B------:R-:W-:-:S05]  /*01d0*/  SHF.R.U32.HI R3, RZ, 0xd, R3 ;  /* 0x0000000dff037819 */ /* 0x000fca0000011603 */
[----:B------:R-:W-:-:S04]  /*01e0*/  IMAD R9, R3, -0x186a0, R6 ;  /* 0xfffe796003097824 */ /* 0x000fc800078e0206 */
[----:B0-----:R-:W-:-:S05]  /*01f0*/  IMAD.WIDE.U32 R6, R9, 0x8, R4 ;  /* 0x0000000809067825 */ /* 0x001fca00078e0004 */
[----:B------:R-:W2:Y:S02]  /*0200*/  ATOMG.E.EXCH.64.STRONG.GPU PT, R16, desc[UR36][R6.64], R16 ;  /* 0x80000010061079a8 */ /* 0x000ea4000c1ef524 */
[----:B--2---:R-:W-:-:S04]  /*0210*/  ISETP.GE.U32.AND P0, PT, R16, RZ, PT ;  /* 0x000000ff1000720c */ /* 0x004fc80003f06070 */
[----:B------:R-:W-:-:S13]  /*0220*/  ISETP.GE.U32.AND.EX P0, PT, R17, 0x1, PT, P0 ;  /* 0x000000011100780c */ /* 0x000fda0003f06100 */
[----:B------:R-:W-:Y:S05]  /*0230*/  @!P0 EXIT ;  /* 0x000000000000894d */ /* 0x000fea0003800000 */
[----:B------:R-:W-:Y:S01]  /*0240*/  IMAD R6, R17, R0, 0x2 ;  /* 0x0000000211067424 */ /* 0x000fe200078e0200 */
[----:B------:R-:W-:-:S03]  /*0250*/  MOV R3, 0xd ;  /* 0x0000000d00037802 */ /* 0x000fc60000000f00 */
[----:B------:R-:W-:-:S04]  /*0260*/  IMAD.HI.U32 R7, R6, 0x19b3ad5d, RZ ;  /* 0x19b3ad5d06077827 */ /* 0x000fc800078e00ff */
[----:B------:R-:W-:Y:S01]  /*0270*/  IMAD R8, R17, R3, 0x7 ;  /* 0x0000000711087424 */ /* 0x000fe200078e0203 */
[----:B------:R-:W-:-:S03]  /*0280*/  SHF.R.U32.HI R7, RZ, 0x19, R7 ;  /* 0x00000019ff077819 */ /* 0x000fc60000011607 */
[----:B------:R-:W-:-:S04]  /*0290*/  IMAD.HI.U32 R10, R8, 0x19b3ad5d, RZ ;  /* 0x19b3ad5d080a7827 */ /* 0x000fc800078e00ff */
[----:B------:R-:W-:Y:S01]  /*02a0*/  IMAD R7, R7, -0x13ebb53b, R6 ;  /* 0xec144ac507077824 */ /* 0x000fe200078e0206 */
[----:B------:R-:W-:-:S03]  /*02b0*/  SHF.R.U32.HI R11, RZ, 0x19, R10 ;  /* 0x00000019ff0b7819 */ /* 0x000fc6000001160a */
[----:B------:R-:W-:-:S04]  /*02c0*/  IMAD.HI.U32 R6, R7, 0x14f8b589, RZ ;  /* 0x14f8b58907067827 */ /* 0x000fc800078e00ff */
[----:B------:R-:W-:Y:S01]  /*02d0*/  IMAD R11, R11, -0x13ebb53b, R8 ;  /* 0xec144ac50b0b7824 */ /* 0x000fe200078e0208 */
[----:B------:R-:W-:-:S03]  /*02e0*/  SHF.R.U32.HI R6, RZ, 0xd, R6 ;  /* 0x0000000dff067819 */ /* 0x000fc60000011606 */
[----:B------:R-:W-:-:S04]  /*02f0*/  IMAD.HI.U32 R8, R11, 0x14f8b589, RZ ;  /* 0x14f8b5890b087827 */ /* 0x000fc800078e00ff */
[----:B------:R-:W-:Y:S01]  /*0300*/  IMAD R6, R6, -0x186a0, R7 ;  /* 0xfffe796006067824 */ /* 0x000fe200078e0207 */
[----:B------:R-:W-:-:S04]  /*0310*/  SHF.R.U32.HI R8, RZ, 0xd, R8 ;  /* 0x0000000dff087819 */ /* 0x000fc80000011608 */
[----:B------:R-:W-:Y:S01]  /*0320*/  ISETP.NE.AND P0, PT, R9, R6, PT ;  /* 0x000000060900720c */ /* 0x000fe20003f05270 */
[----:B------:R-:W-:-:S05]  /*0330*/  IMAD R8, R8, -0x186a0, R11 ;  /* 0xfffe796008087824 */ /* 0x000fca00078e020b */
[----:B------:R-:W-:-:S07]  /*0340*/  ISETP.NE.AND P1, PT, R9, R8, PT ;  /* 0x000000080900720c */ /* 0x000fce0003f25270 */
[----:B------:R-:W-:-:S05]  /*0350*/  @P0 SEL R8, R6, R9, !P1 ;  /* 0x0000000906080207 */ /* 0x000fca0004800000 */
[----:B------:R-:W-:-:S05]  /*0360*/  IMAD.WIDE.U32 R6, R8, 0x8, R4 ;  /* 0x0000000808067825 */ /* 0x000fca00078e0004 */
[----:B------:R-:W2:Y:S02]  /*0370*/  ATOMG.E.EXCH.64.STRONG.GPU PT, R16, desc[UR36][R6.64], R16 ;  /* 0x80000010061079a8 */ /* 0x000ea4000c1ef524 */
[----:B--2---:R-:W-:-:S04]  /*0380*/  ISETP.GE.U32.AND P0, PT, R16, RZ, PT ;  /* 0x000000ff1000720c */ /* 0x004fc80003f06070 */
[----:B------:R-:W-:-:S13]  /*0390*/  ISETP.GE.U32.AND.EX P0, PT, R17, 0x1, PT, P0 ;  /* 0x000000011100780c */ /* 0x000fda0003f06100 */
[----:B------:R-:W-:Y:S05]  /*03a0*/  @!P0 EXIT ;  /* 0x000000000000894d */ /* 0x000fea0003800000 */
[C---:B------:R-:W-:Y:S02]  /*03b0*/  IMAD R6, R17.reuse, R0, 0x2 ;  /* 0x0000000211067424 */ /* 0x040fe400078e0200 */
[----:B------:R-:W-:Y:S02]  /*03c0*/  IMAD R9, R17, R3, 0x7 ;  /* 0x0000000711097424 */ /* 0x000fe400078e0203 */
[----:B------:R-:W-:-:S04]  /*03d0*/  IMAD.HI.U32 R7, R6, 0x19b3ad5d, RZ ;  /* 0x19b3ad5d06077827 */ /* 0x000fc800078e00ff */
[----:B------:R-:W-:Y:S01]  /*03e0*/  IMAD.HI.U32 R10, R9, 0x19b3ad5d, RZ ;  /* 0x19b3ad5d090a7827 */ /* 0x000fe200078e00ff */
[----:B------:R-:W-:-:S04]  /*03f0*/  SHF.R.U32.HI R7, RZ, 0x19, R7 ;  /* 0x00000019ff077819 */ /* 0x000fc80000011607 */
[----:B------:R-:W-:Y:S01]  /*0400*/  SHF.R.U32.HI R10, RZ, 0x19, R10 ;  /* 0x00000019ff0a7819 */ /* 0x000fe2000001160a */
[----:B------:R-:W-:-:S04]  /*0410*/  IMAD R7, R7, -0x13ebb53b, R6 ;  /* 0xec144ac507077824 */ /* 0x000fc800078e0206 */
        /* <DEDUP_REMOVED lines=149> */
[----:B------:R-:W-:-:S05]  /*0d70*/  IMAD.HI.U32 R6, R0, 0x19b3ad5d, RZ ;  /* 0x19b3ad5d00067827 */ /* 0x000fca00078e00ff */
[----:B------:R-:W-:Y:S01]  /*0d80*/  SHF.R.U32.HI R3, RZ, 0x19, R6 ;  /* 0x00000019ff037819 */ /* 0x000fe20000011606 */
        /* <DEDUP_REMOVED lines=13> */
[----:B------:R-:W-:-:S06]  /*0e60*/  IMAD.WIDE.U32 R4, R6, 0x8, R4 ;  /* 0x0000000806047825 */ /* 0x000fcc00078e0004 */
[----:B------:R-:W2:Y:S02]  /*0e70*/  ATOMG.E.EXCH.64.STRONG.GPU PT, R4, desc[UR36][R4.64], R16 ;  /* 0x80000010040479a8 */ /* 0x000ea4000c1ef524 */
[----:B--2---:R-:W-:-:S04]  /*0e80*/  ISETP.GE.U32.AND P0, PT, R4, RZ, PT ;  /* 0x000000ff0400720c */ /* 0x004fc80003f06070 */
[----:B------:R-:W-:-:S13]  /*0e90*/  ISETP.GE.U32.AND.EX P0, PT, R5, 0x1, PT, P0 ;  /* 0x000000010500780c */ /* 0x000fda0003f06100 */
[----:B------:R-:W-:Y:S05]  /*0ea0*/  @!P0 EXIT ;  /* 0x000000000000894d */ /* 0x000fea0003800000 */
[----:B------:R-:W0:Y:S01]  /*0eb0*/  LDC.64 R2, c[0x4][R2] ;  /* 0x0100000002027b82 */ /* 0x000e220000000a00 */
[----:B------:R-:W1:Y:S01]  /*0ec0*/  LDCU.64 UR4, c[0x4][0x58] ;  /* 0x01000b00ff0477ac */ /* 0x000e620008000a00 */
[----:B------:R-:W-:Y:S02]  /*0ed0*/  CS2R R6, SRZ ;  /* 0x0000000000067805 */ /* 0x000fe4000001ff00 */
[----:B-1----:R-:W-:Y:S02]  /*0ee0*/  MOV R4, UR4 ;  /* 0x0000000400047c02 */ /* 0x002fe40008000f00 */
[----:B------:R-:W-:-:S07]  /*0ef0*/  MOV R5, UR5 ;  /* 0x0000000500057c02 */ /* 0x000fce0008000f00 */
[----:B------:R-:W-:-:S07]  /*0f00*/  LEPC R20, `(.L_x_1) ;  /* 0x000000001014794e */ /* 0x000fce0000000000 */
[----:B0-----:R-:W-:Y:S05]  /*0f10*/  CALL.ABS.NOINC R2 ;  /* 0x0000000002007343 */ /* 0x001fea0003c00000 */
.L_x_1:
[----:B------:R-:W-:Y:S05]  /*0f20*/  EXIT ;  /* 0x000000000000794d */ /* 0x000fea0003800000 */
.L_x_2:
[----:B------:R-:W-:-:S00]  /*0f30*/  BRA `(.L_x_2) ;  /* 0xfffffffc00fc7947 */ /* 0x000fc0000383ffff */
[----:B------:R-:W-:-:S00]  /*0f40*/  NOP ;  /* 0x0000000000007918 */ /* 0x000fc00000000000 */
        /* <DEDUP_REMOVED lines=11> */
.L_x_7:


//--------------------- .text._Z4joinPiS_iii      --------------------------
	.section	.text._Z4joinPiS_iii,"ax",@progbits
	.align	128
        .global         _Z4joinPiS_iii
        .type           _Z4joinPiS_iii,@function
        .size           _Z4joinPiS_iii,(.L_x_8 - _Z4joinPiS_iii)
        .other          _Z4joinPiS_iii,@"STO_CUDA_ENTRY STV_DEFAULT"
_Z4joinPiS_iii:
.text._Z4joinPiS_iii:
        /* <DEDUP_REMOVED lines=8> */
[----:B--2---:R-:W-:-:S04]  /*0080*/  IMAD R3, R16, UR5, RZ ;  /* 0x0000000510037c24 */ /* 0x004fc8000f8e02ff */
[----:B----4-:R-:W-:-:S05]  /*0090*/  IMAD.WIDE R4, R3, 0x4, R4 ;  /* 0x0000000403047825 */ /* 0x010fca00078e0204 */
[----:B---3--:R-:W2:Y:S01]  /*00a0*/  LDG.E R0, desc[UR36][R4.64] ;  /* 0x0000002404007981 */ /* 0x008ea2000c1e1900 */
[----:B------:R-:W-:-:S03]  /*00b0*/  HFMA2 R3, -RZ, RZ, 0, 2.98023223876953125e-07 ;  /* 0x00000005ff037431 */ /* 0x000fc600000001ff */
[----:B------:R1:W5:Y:S02]  /*00c0*/  LDG.E R17, desc[UR36][R4.64+0x4] ;  /* 0x0000042404117981 */ /* 0x000364000c1e1900 */
[----:B--2---:R-:W-:Y:S02]  /*00d0*/  IMAD R6, R0, R3, 0x2 ;  /* 0x0000000200067424 */ /* 0x004fe400078e0203 */
[----:B------:R-:W2:Y:S02]  /*00e0*/  LDC.64 R2, c[0x4][0x48] ;  /* 0x01001200ff027b82 */ /* 0x000ea40000000a00 */
[----:B------:R-:W-:-:S05]  /*00f0*/  IMAD.HI.U32 R7, R6, 0x19b3ad5d, RZ ;  /* 0x19b3ad5d06077827 */ /* 0x000fca00078e00ff */
[----:B------:R-:W-:-:S05]  /*0100*/  SHF.R.U32.HI R7, RZ, 0x19, R7 ;  /* 0x00000019ff077819 */ /* 0x000fca0000011607 */
[----:B------:R-:W-:-:S04]  /*0110*/  IMAD R7, R7, -0x13ebb53b, R6 ;  /* 0xec144ac507077824 */ /* 0x000fc800078e0206 */
[----:B------:R-:W-:-:S05]  /*0120*/  IMAD.HI.U32 R6, R7, 0x14f8b589, RZ ;  /* 0x14f8b58907067827 */ /* 0x000fca00078e00ff */
[----:B------:R-:W-:-:S05]  /*0130*/  SHF.R.U32.HI R6, RZ, 0xd, R6 ;  /* 0x0000000dff067819 */ /* 0x000fca0000011606 */
[----:B------:R-:W-:-:S04]  /*0140*/  IMAD R7, R6, -0x186a0, R7 ;  /* 0xfffe796006077824 */ /* 0x000fc800078e0207 */
[----:B--2---:R-:W-:-:S06]  /*0150*/  IMAD.WIDE.U32 R6, R7, 0x8, R2 ;  /* 0x0000000807067825 */ /* 0x004fcc00078e0002 */
[----:B------:R-:W2:Y:S01]  /*0160*/  LDG.E.64 R6, desc[UR36][R6.64] ;  /* 0x0000002406067981 */ /* 0x000ea2000c1e1b00 */
[----:B------:R-:W-:Y:S01]  /*0170*/  SHF.R.S32.HI R8, RZ, 0x1f, R0 ;  /* 0x0000001fff087819 */ /* 0x000fe20000011400 */
[----:B------:R-:W-:Y:S01]  /*0180*/  BSSY.RECONVERGENT B6, `(.L_x_3) ;  /* 0x000001b000067945 */ /* 0x000fe20003800200 */
[----:B--2---:R-:W-:-:S04]  /*0190*/  ISETP.NE.U32.AND P0, PT, R7, R0, PT ;  /* 0x000000000700720c */ /* 0x004fc80003f05070 */
[----:B------:R-:W-:-:S13]  /*01a0*/  ISETP.NE.AND.EX P0, PT, RZ, R8, PT, P0 ;  /* 0x00000008ff00720c */ /* 0x000fda0003f05300 */
[----:B01----:R-:W-:Y:S05]  /*01b0*/  @!P0 BRA `(.L_x_4) ;  /* 0x00000000005c8947 */ /* 0x003fea0003800000 */
[----:B------:R-:W-:-:S05]  /*01c0*/  MOV R5, 0xd ;  /* 0x0000000d00057802 */ /* 0x000fca0000000f00 */
[----:B------:R-:W-:-:S04]  /*01d0*/  IMAD R4, R0, R5, 0x7 ;  /* 0x0000000700047424 */ /* 0x000fc800078e0205 */
[----:B------:R-:W-:-:S05]  /*01e0*/  IMAD.HI.U32 R5, R4, 0x19b3ad5d, RZ ;  /* 0x19b3ad5d04057827 */ /* 0x000fca00078e00ff */
[----:B------:R-:W-:-:S05]  /*01f0*/  SHF.R.U32.HI R5, RZ, 0x19, R5 ;  /* 0x00000019ff057819 */ /* 0x000fca0000011605 */
[----:B------:R-:W-:-:S04]  /*0200*/  IMAD R5, R5, -0x13ebb53b, R4 ;  /* 0xec144ac505057824 */ /* 0x000fc800078e0204 */
[----:B------:R-:W-:-:S05]  /*0210*/  IMAD.HI.U32 R4, R5, 0x14f8b589, RZ ;  /* 0x14f8b58905047827 */ /* 0x000fca00078e00ff */
[----:B------:R-:W-:-:S05]  /*0220*/  SHF.R.U32.HI R4, RZ, 0xd, R4 ;  /* 0x0000000dff047819 */ /* 0x000fca0000011604 */
[----:B------:R-:W-:-:S04]  /*0230*/  IMAD R5, R4, -0x186a0, R5 ;  /* 0xfffe796004057824 */ /* 0x000fc800078e0205 */
[----:B------:R-:W-:-:S05]  /*0240*/  IMAD.WIDE.U32 R2, R5, 0x8, R2 ;  /* 0x0000000805027825 */ /* 0x000fca00078e0002 */
[----:B------:R-:W2:Y:S02]  /*0250*/  LDG.E.64 R6, desc[UR36][R2.64] ;  /* 0x0000002402067981 */ /* 0x000ea4000c1e1b00 */
[----:B--2---:R-:W-:-:S04]  /*0260*/  ISETP.NE.U32.AND P0, PT, R7, R0, PT ;  /* 0x000000000700720c */ /* 0x004fc80003f05070 */
[----:B------:R-:W-:-:S13]  /*0270*/  ISETP.NE.AND.EX P0, PT, RZ, R8, PT, P0 ;  /* 0x00000008ff00720c */ /* 0x000fda0003f05300 */
[----:B------:R-:W-:Y:S05]  /*0280*/  @!P0 BRA `(.L_x_4) ;  /* 0x0000000000288947 */ /* 0x000fea0003800000 */
[----:B------:R-:W-:Y:S01]  /*0290*/  MOV R0, 0x0 ;  /* 0x0000000000007802 */ /* 0x000fe20000000f00 */
[----:B------:R-:W0:Y:S01]  /*02a0*/  LDCU.64 UR4, c[0x4][0x50] ;  /* 0x01000a00ff0477ac */ /* 0x000e220008000a00 */
[----:B------:R-:W-:Y:S02]  /*02b0*/  CS2R R6, SRZ ;  /* 0x0000000000067805 */ /* 0x000fe4000001ff00 */
[----:B------:R1:W2:Y:S01]  /*02c0*/  LDC.64 R2, c[0x4][R0] ;  /* 0x0100000000027b82 */ /* 0x0002a20000000a00 */
[----:B0-----:R-:W-:Y:S02]  /*02d0*/  MOV R4, UR4 ;  /* 0x0000000400047c02 */ /* 0x001fe40008000f00 */
[----:B-1----:R-:W-:-:S07]  /*02e0*/  MOV R5, UR5 ;  /* 0x0000000500057c02 */ /* 0x002fce0008000f00 */
[----:B------:R-:W-:-:S07]  /*02f0*/  LEPC R20, `(.L_x_5) ;  /* 0x000000001014794e */ /* 0x000fce0000000000 */
[----:B--2--5:R-:W-:Y:S05]  /*0300*/  CALL.ABS.NOINC R2 ;  /* 0x0000000002007343 */ /* 0x024fea0003c00000 */
.L_x_5:
[----:B------:R-:W-:Y:S02]  /*0310*/  MOV R6, 0xffffff9c ;  /* 0xffffff9c00067802 */ /* 0x000fe40000000f00 */
[----:B------:R-:W-:-:S07]  /*0320*/  MOV R7, 0xffffffff ;  /* 0xffffffff00077802 */ /* 0x000fce0000000f00 */
.L_x_4:
[----:B------:R-:W-:Y:S05]  /*0330*/  BSYNC.RECONVERGENT B6 ;  /* 0x0000000000067941 */ /* 0x000fea0003800200 */
.L_x_3:
[----:B------:R-:W0:Y:S01]  /*0340*/  LDC.64 R2, c[0x0][0x388] ;  /* 0x0000e200ff027b82 */ /* 0x000e220000000a00 */
[----:B------:R-:W1:Y:S02]  /*0350*/  LDCU UR4, c[0x0][0x390] ;  /* 0x00007200ff0477ac */ /* 0x000e640008000800 */
[----:B-1----:R-:W-:-:S04]  /*0360*/  IMAD R5, R16, UR4, RZ ;  /* 0x0000000410057c24 */ /* 0x002fc8000f8e02ff */
[----:B0-----:R-:W-:-:S05]  /*0370*/  IMAD.WIDE R2, R5, 0x4, R2 ;  /* 0x0000000405027825 */ /* 0x001fca00078e0202 */
[----:B------:R-:W-:Y:S04]  /*0380*/  STG.E desc[UR36][R2.64], R7 ;  /* 0x0000000702007986 */ /* 0x000fe8000c101924 */
[----:B------:R-:W-:Y:S04]  /*0390*/  STG.E desc[UR36][R2.64+0x4], R6 ;  /* 0x0000040602007986 */ /* 0x000fe8000c101924 */
[----:B-----5:R-:W-:Y:S01]  /*03a0*/  STG.E desc[UR36][R2.64+0x8], R17 ;  /* 0x0000081102007986 */ /* 0x020fe2000c101924 */
[----:B------:R-:W-:Y:S05]  /*03b0*/  EXIT ;  /* 0x000000000000794d */ /* 0x000fea0003800000 */
.L_x_6:
        /* <DEDUP_REMOVED lines=12> */
.L_x_8:


//--------------------- .nv.global.init           --------------------------
	.section	.nv.global.init,"aw",@progbits
	.align	4
.nv.global.init:
	.type		mrg32k3aM1SubSeq,@object
	.size		mrg32k3aM1SubSeq,(mrg32k3aM2SubSeq - mrg32k3aM1SubSeq)
mrg32k3aM1SubSeq:
        /*0000*/ 	.byte	0x0b, 0xcc, 0xee, 0x04, 0x73, 0x29, 0x8b, 0x6f, 0xf6, 0x53, 0x03, 0xf6, 0x23, 0xf6, 0xea, 0xda
        /* <DEDUP_REMOVED lines=125> */
	.type		mrg32k3aM2SubSeq,@object
	.size		mrg32k3aM2SubSeq,(mrg32k3aM1 - mrg32k3aM2SubSeq)
mrg32k3aM2SubSeq:
        /* <DEDUP_REMOVED lines=126> */
	.type		mrg32k3aM1,@object
	.size		mrg32k3aM1,(mrg32k3aM1Seq - mrg32k3aM1)
mrg32k3aM1:
        /* <DEDUP_REMOVED lines=144> */
	.type		mrg32k3aM1Seq,@object
	.size		mrg32k3aM1Seq,(mrg32k3aM2 - mrg32k3aM1Seq)
mrg32k3aM1Seq:
        /* <DEDUP_REMOVED lines=144> */
	.type		mrg32k3aM2,@object
	.size		mrg32k3aM2,(mrg32k3aM2Seq - mrg32k3aM2)
mrg32k3aM2:
        /* <DEDUP_REMOVED lines=144> */
	.type		mrg32k3aM2Seq,@object
	.size		mrg32k3aM2Seq,(precalc_xorwow_matrix - mrg32k3aM2Seq)
mrg32k3aM2Seq:
        /* <DEDUP_REMOVED lines=144> */
	.type		precalc_xorwow_matrix,@object
	.size		precalc_xorwow_matrix,(precalc_xorwow_offset_matrix - precalc_xorwow_matrix)
precalc_xorwow_matrix:
        /* <DEDUP_REMOVED lines=6400> */
	.type		precalc_xorwow_offset_matrix,@object
	.size		precalc_xorwow_offset_matrix,($str - precalc_xorwow_offset_matrix)
precalc_xorwow_offset_matrix:
        /* <DEDUP_REMOVED lines=6400> */
	.type		$str,@object
	.size		$str,($str$1 - $str)
$str:
        /*353c0*/ 	.byte	0x0a, 0x00
	.type		$str$1,@object
	.size		$str$1,(.L_11 - $str$1)
$str$1:
        /*353c2*/ 	.byte	0x63, 0x68, 0x61, 0x69, 0x6e, 0x20, 0x77, 0x61, 0x73, 0x20, 0x74, 0x6f, 0x6f, 0x20, 0x6c, 0x6f
        /*353d2*/ 	.byte	0x6e, 0x67, 0x00
.L_11:


//--------------------- .nv.shared.reserved.0     --------------------------
	.section	.nv.shared.reserved.0,"aw",@nobits
	.weak		__nv_reservedSMEM_offset_0_alias
	.size		__nv_reservedSMEM_offset_0_alias, 0, 64
	.other		__nv_reservedSMEM_offset_0_alias,@"STO_CUDA_RESERVED_SHARED STV_DEFAULT"
__nv_reservedSMEM_offset_0_alias:
	.zero		0
	.zero		64


//--------------------- .nv.global                --------------------------
	.section	.nv.global,"aw",@nobits
	.align	8
.nv.global:
	.type		table,@object
	.size		table,(.L_9 - table)
table:
	.zero		800000
.L_9:


//--------------------- .nv.constant0._Z4hashPiii --------------------------
	.section	.nv.constant0._Z4hashPiii,"a",@progbits
	.sectionflags	@""
	.align	4
.nv.constant0._Z4hashPiii:
	.zero		912


//--------------------- .nv.constant0._Z4joinPiS_iii --------------------------
	.section	.nv.constant0._Z4joinPiS_iii,"a",@progbits
	.sectionflags	@""
	.align	4
.nv.constant0._Z4joinPiS_iii:
	.zero		924


//--------------------- SYMBOLS --------------------------

	.type		.nv.reservedSmem.offset0,@object
	.size		.nv.reservedSmem.offset0,0x4
	.type		vprintf,@function
